//
// Generated by NVIDIA NVVM Compiler
//
// Compiler Build ID: CL-36424714
// Cuda compilation tools, release 13.0, V13.0.88
// Based on NVVM 20.0.0
//

.version 9.0
.target sm_100
.address_size 64

	// .globl	default_function_kernel

.visible .entry default_function_kernel(
	.param .u64 .ptr .align 1 default_function_kernel_param_0,
	.param .u64 .ptr .align 1 default_function_kernel_param_1
)
.maxntid 2
{
	.reg .b32 	%r<5>;
	.reg .b32 	%f<3>;
	.reg .b64 	%rd<8>;

	ld.param.u64 	%rd1, [default_function_kernel_param_0];
	ld.param.u64 	%rd2, [default_function_kernel_param_1];
	cvta.to.global.u64 	%rd3, %rd1;
	cvta.to.global.u64 	%rd4, %rd2;
	mov.u32 	%r1, %ctaid.x;
	shl.b32 	%r2, %r1, 1;
	mov.u32 	%r3, %tid.x;
	or.b32  	%r4, %r2, %r3;
	mul.wide.u32 	%rd5, %r4, 4;
	add.s64 	%rd6, %rd4, %rd5;
	ld.global.nc.f32 	%f1, [%rd6];
	cvt.rpi.f32.f32 	%f2, %f1;
	add.s64 	%rd7, %rd3, %rd5;
	st.global.f32 	[%rd7], %f2;
	ret;

}
	// .globl	default_function_kernel_1
.visible .entry default_function_kernel_1(
	.param .u64 .ptr .align 1 default_function_kernel_1_param_0,
	.param .u64 .ptr .align 1 default_function_kernel_1_param_1
)
.maxntid 32
{
	.reg .b32 	%r<5>;
	.reg .b32 	%f<4>;
	.reg .b64 	%rd<8>;

	ld.param.u64 	%rd1, [default_function_kernel_1_param_0];
	ld.param.u64 	%rd2, [default_function_kernel_1_param_1];
	cvta.to.global.u64 	%rd3, %rd1;
	cvta.to.global.u64 	%rd4, %rd2;
	mov.u32 	%r1, %ctaid.x;
	shl.b32 	%r2, %r1, 5;
	mov.u32 	%r3, %tid.x;
	or.b32  	%r4, %r2, %r3;
	mul.wide.u32 	%rd5, %r4, 4;
	add.s64 	%rd6, %rd4, %rd5;
	ld.global.nc.f32 	%f1, [%rd6];
	abs.f32 	%f2, %f1;
	mul.f32 	%f3, %f1, %f2;
	add.s64 	%rd7, %rd3, %rd5;
	st.global.f32 	[%rd7], %f3;
	ret;

}
	// .globl	default_function_kernel_2
.visible .entry default_function_kernel_2(
	.param .u64 .ptr .align 1 default_function_kernel_2_param_0,
	.param .u64 .ptr .align 1 default_function_kernel_2_param_1
)
.maxntid 32
{
	.reg .b32 	%r<5>;
	.reg .b32 	%f<3>;
	.reg .b64 	%rd<8>;

	ld.param.u64 	%rd1, [default_function_kernel_2_param_0];
	ld.param.u64 	%rd2, [default_function_kernel_2_param_1];
	cvta.to.global.u64 	%rd3, %rd1;
	cvta.to.global.u64 	%rd4, %rd2;
	mov.u32 	%r1, %ctaid.x;
	shl.b32 	%r2, %r1, 5;
	mov.u32 	%r3, %tid.x;
	or.b32  	%r4, %r2, %r3;
	mul.wide.u32 	%rd5, %r4, 4;
	add.s64 	%rd6, %rd4, %rd5;
	ld.global.nc.f32 	%f1, [%rd6];
	cvt.rpi.f32.f32 	%f2, %f1;
	add.s64 	%rd7, %rd3, %rd5;
	st.global.f32 	[%rd7], %f2;
	ret;

}
	// .globl	default_function_kernel_3
.visible .entry default_function_kernel_3(
	.param .u64 .ptr .align 1 default_function_kernel_3_param_0,
	.param .u64 .ptr .align 1 default_function_kernel_3_param_1
)
.maxntid 32
{
	.reg .pred 	%p<4>;
	.reg .b32 	%r<5>;
	.reg .b32 	%f<26>;
	.reg .b64 	%rd<8>;

	ld.param.u64 	%rd1, [default_function_kernel_3_param_0];
	ld.param.u64 	%rd2, [default_function_kernel_3_param_1];
	cvta.to.global.u64 	%rd3, %rd1;
	cvta.to.global.u64 	%rd4, %rd2;
	mov.u32 	%r1, %ctaid.x;
	shl.b32 	%r2, %r1, 5;
	mov.u32 	%r3, %tid.x;
	or.b32  	%r4, %r2, %r3;
	mul.wide.u32 	%rd5, %r4, 4;
	add.s64 	%rd6, %rd4, %rd5;
	ld.global.nc.f32 	%f1, [%rd6];
	abs.f32 	%f2, %f1;
	fma.rn.f32 	%f3, %f2, 0fBF000000, 0f3F000000;
	rsqrt.approx.ftz.f32 	%f4, %f3;
	mul.f32 	%f5, %f4, %f3;
	mul.f32 	%f6, %f4, 0fBF000000;
	fma.rn.f32 	%f7, %f5, %f6, 0f3F000000;
	fma.rn.f32 	%f8, %f5, %f7, %f5;
	setp.eq.f32 	%p1, %f2, 0f3F800000;
	selp.f32 	%f9, 0f00000000, %f8, %p1;
	setp.gt.f32 	%p2, %f2, 0f3F0F5C29;
	selp.f32 	%f10, %f9, %f2, %p2;
	copysign.f32 	%f11, %f1, %f10;
	mul.f32 	%f12, %f11, %f11;
	fma.rn.f32 	%f13, %f12, 0f3D10ECEF, 0f3C8B1ABB;
	fma.rn.f32 	%f14, %f13, %f12, 0f3CFC028C;
	fma.rn.f32 	%f15, %f14, %f12, 0f3D372139;
	fma.rn.f32 	%f16, %f15, %f12, 0f3D9993DB;
	fma.rn.f32 	%f17, %f16, %f12, 0f3E2AAAC6;
	mul.f32 	%f18, %f12, %f17;
	fma.rn.f32 	%f19, %f18, %f11, %f11;
	neg.f32 	%f20, %f19;
	selp.f32 	%f21, %f19, %f20, %p2;
	fma.rn.f32 	%f22, 0f3F6EE581, 0f3FD774EB, %f21;
	setp.gt.f32 	%p3, %f1, 0f3F0F5C29;
	selp.f32 	%f23, %f19, %f22, %p3;
	add.f32 	%f24, %f23, %f23;
	selp.f32 	%f25, %f24, %f23, %p2;
	add.s64 	%rd7, %rd3, %rd5;
	st.global.f32 	[%rd7], %f25;
	ret;

}


// ===== COMPILED SASS (sm_100) =====

	.target	sm_100

	.elftype	@"ET_EXEC"


//--------------------- .note.nv.tkinfo           --------------------------
	.section	.note.nv.tkinfo,"",@"SHT_NOTE"
	.sectionflags	@"SHF_NOTE_NV_TKINFO"
	.tkinfo
        /*0018*/ 	.word	0x00000002
        /*0030*/ 	.string	""
        /*0030*/ 	.string	"ptxas"
        /*0030*/ 	.string	"Cuda compilation tools, release 13.0, V13.0.88"
        /*0030*/ 	.string	"Build cuda_13.0.r13.0/compiler.36424714_0"
        /*0030*/ 	.string	"-arch sm_100 -m 64 "



//--------------------- .note.nv.cuinfo           --------------------------
	.section	.note.nv.cuinfo,"",@"SHT_NOTE"
	.sectionflags	@"SHF_NOTE_NV_CUINFO"
        /*0018*/ 	.short	0x0002
        /*001a*/ 	.short	0x0064
        /*001c*/ 	.short	0x0082
	.zero		2


//--------------------- .nv.info                  --------------------------
	.section	.nv.info,"",@"SHT_CUDA_INFO"
	.align	4


	//----- nvinfo : EIATTR_REGCOUNT
	.align		4
        /*0000*/ 	.byte	0x04, 0x2f
        /*0002*/ 	.short	(.L_1 - .L_0)
	.align		4
.L_0:
        /*0004*/ 	.word	index@(default_function_kernel)
        /*0008*/ 	.word	0x0000000c


	//----- nvinfo : EIATTR_FRAME_SIZE
	.align		4
.L_1:
        /*000c*/ 	.byte	0x04, 0x11
        /*000e*/ 	.short	(.L_3 - .L_2)
	.align		4
.L_2:
        /*0010*/ 	.word	index@(default_function_kernel)
        /*0014*/ 	.word	0x00000000


	//----- nvinfo : EIATTR_REGCOUNT
	.align		4
.L_3:
        /*0018*/ 	.byte	0x04, 0x2f
        /*001a*/ 	.short	(.L_5 - .L_4)
	.align		4
.L_4:
        /*001c*/ 	.word	index@(default_function_kernel_1)
        /*0020*/ 	.word	0x0000000a


	//----- nvinfo : EIATTR_FRAME_SIZE
	.align		4
.L_5:
        /*0024*/ 	.byte	0x04, 0x11
        /*0026*/ 	.short	(.L_7 - .L_6)
	.align		4
.L_6:
        /*0028*/ 	.word	index@(default_function_kernel_1)
        /*002c*/ 	.word	0x00000000


	//----- nvinfo : EIATTR_REGCOUNT
	.align		4
.L_7:
        /*0030*/ 	.byte	0x04, 0x2f
        /*0032*/ 	.short	(.L_9 - .L_8)
	.align		4
.L_8:
        /*0034*/ 	.word	index@(default_function_kernel_2)
        /*0038*/ 	.word	0x0000000c


	//----- nvinfo : EIATTR_FRAME_SIZE
	.align		4
.L_9:
        /*003c*/ 	.byte	0x04, 0x11
        /*003e*/ 	.short	(.L_11 - .L_10)
	.align		4
.L_10:
        /*0040*/ 	.word	index@(default_function_kernel_2)
        /*0044*/ 	.word	0x00000000


	//----- nvinfo : EIATTR_REGCOUNT
	.align		4
.L_11:
        /*0048*/ 	.byte	0x04, 0x2f
        /*004a*/ 	.short	(.L_13 - .L_12)
	.align		4
.L_12:
        /*004c*/ 	.word	index@(default_function_kernel_3)
        /*0050*/ 	.word	0x0000000c


	//----- nvinfo : EIATTR_FRAME_SIZE
	.align		4
.L_13:
        /*0054*/ 	.byte	0x04, 0x11
        /*0056*/ 	.short	(.L_15 - .L_14)
	.align		4
.L_14:
        /*0058*/ 	.word	index@(default_function_kernel_3)
        /*005c*/ 	.word	0x00000000


	//----- nvinfo : EIATTR_MIN_STACK_SIZE
	.align		4
.L_15:
        /*0060*/ 	.byte	0x04, 0x12
        /*0062*/ 	.short	(.L_17 - .L_16)
	.align		4
.L_16:
        /*0064*/ 	.word	index@(default_function_kernel_3)
        /*0068*/ 	.word	0x00000000


	//----- nvinfo : EIATTR_MIN_STACK_SIZE
	.align		4
.L_17:
        /*006c*/ 	.byte	0x04, 0x12
        /*006e*/ 	.short	(.L_19 - .L_18)
	.align		4
.L_18:
        /*0070*/ 	.word	index@(default_function_kernel_2)
        /*0074*/ 	.word	0x00000000


	//----- nvinfo : EIATTR_MIN_STACK_SIZE
	.align		4
.L_19:
        /*0078*/ 	.byte	0x04, 0x12
        /*007a*/ 	.short	(.L_21 - .L_20)
	.align		4
.L_20:
        /*007c*/ 	.word	index@(default_function_kernel_1)
        /*0080*/ 	.word	0x00000000


	//----- nvinfo : EIATTR_MIN_STACK_SIZE
	.align		4
.L_21:
        /*0084*/ 	.byte	0x04, 0x12
        /*0086*/ 	.short	(.L_23 - .L_22)
	.align		4
.L_22:
        /*0088*/ 	.word	index@(default_function_kernel)
        /*008c*/ 	.word	0x00000000
.L_23:


//--------------------- .nv.compat                --------------------------
	.section	.nv.compat,"",@"SHT_CUDA_COMPAT_INFO"
	.align	4
        /*0000*/ 	.byte	0x02, 0x09, 0x00, 0x00, 0x02, 0x02, 0x01, 0x00, 0x02, 0x05, 0x05, 0x00, 0x03, 0x07, 0x01, 0x01
        /*0010*/ 	.byte	0x02, 0x03, 0x00, 0x00, 0x02, 0x06, 0x01, 0x00, 0x04, 0x0b, 0x08, 0x00, 0x01, 0x00, 0x00, 0x00
        /*0020*/ 	.byte	0x00, 0x00, 0x00, 0x00


//--------------------- .nv.info.default_function_kernel_3 --------------------------
	.section	.nv.info.default_function_kernel_3,"",@"SHT_CUDA_INFO"
	.sectionflags	@""
	.align	4


	//----- nvinfo : EIATTR_CUDA_API_VERSION
	.align		4
        /*0000*/ 	.byte	0x04, 0x37
        /*0002*/ 	.short	(.L_25 - .L_24)
.L_24:
        /*0004*/ 	.word	0x00000082


	//----- nvinfo : EIATTR_KPARAM_INFO
	.align		4
.L_25:
        /*0008*/ 	.byte	0x04, 0x17
        /*000a*/ 	.short	(.L_27 - .L_26)
.L_26:
        /*000c*/ 	.word	0x00000000
        /*0010*/ 	.short	0x0001
        /*0012*/ 	.short	0x0008
        /*0014*/ 	.byte	0x00, 0xf5, 0x21, 0x00


	//----- nvinfo : EIATTR_KPARAM_INFO
	.align		4
.L_27:
        /*0018*/ 	.byte	0x04, 0x17
        /*001a*/ 	.short	(.L_29 - .L_28)
.L_28:
        /*001c*/ 	.word	0x00000000
        /*0020*/ 	.short	0x0000
        /*0022*/ 	.short	0x0000
        /*0024*/ 	.byte	0x00, 0xf5, 0x21, 0x00


	//----- nvinfo : EIATTR_SPARSE_MMA_MASK
	.align		4
.L_29:
        /*0028*/ 	.byte	0x03, 0x50
        /*002a*/ 	.short	0x0000


	//----- nvinfo : EIATTR_MAXREG_COUNT
	.align		4
        /*002c*/ 	.byte	0x03, 0x1b
        /*002e*/ 	.short	0x00ff


	//----- nvinfo : EIATTR_MERCURY_ISA_VERSION
	.align		4
        /*0030*/ 	.byte	0x03, 0x5f
        /*0032*/ 	.short	0x0101


	//----- nvinfo : EIATTR_VRC_CTA_INIT_COUNT
	.align		4
        /*0034*/ 	.byte	0x02, 0x4a
	.zero		1
	.zero		1


	//----- nvinfo : EIATTR_EXIT_INSTR_OFFSETS
	.align		4
        /*0038*/ 	.byte	0x04, 0x1c
        /*003a*/ 	.short	(.L_31 - .L_30)


	//   ....[0]....
.L_30:
        /*003c*/ 	.word	0x00000260


	//----- nvinfo : EIATTR_MAX_THREADS
	.align		4
.L_31:
        /*0040*/ 	.byte	0x04, 0x05
        /*0042*/ 	.short	(.L_33 - .L_32)
.L_32:
        /*0044*/ 	.word	0x00000020
        /*0048*/ 	.word	0x00000001
        /*004c*/ 	.word	0x00000001


	//----- nvinfo : EIATTR_CBANK_PARAM_SIZE
	.align		4
.L_33:
        /*0050*/ 	.byte	0x03, 0x19
        /*0052*/ 	.short	0x0010


	//----- nvinfo : EIATTR_PARAM_CBANK
	.align		4
        /*0054*/ 	.byte	0x04, 0x0a
        /*0056*/ 	.short	(.L_35 - .L_34)
	.align		4
.L_34:
        /*0058*/ 	.word	index@(.nv.constant0.default_function_kernel_3)
        /*005c*/ 	.short	0x0380
        /*005e*/ 	.short	0x0010


	//----- nvinfo : EIATTR_SW_WAR
	.align		4
.L_35:
        /*0060*/ 	.byte	0x04, 0x36
        /*0062*/ 	.short	(.L_37 - .L_36)
.L_36:
        /*0064*/ 	.word	0x00000008
.L_37:


//--------------------- .nv.info.default_function_kernel_2 --------------------------
	.section	.nv.info.default_function_kernel_2,"",@"SHT_CUDA_INFO"
	.sectionflags	@""
	.align	4


	//----- nvinfo : EIATTR_CUDA_API_VERSION
	.align		4
        /*0000*/ 	.byte	0x04, 0x37
        /*0002*/ 	.short	(.L_39 - .L_38)
.L_38:
        /*0004*/ 	.word	0x00000082


	//----- nvinfo : EIATTR_KPARAM_INFO
	.align		4
.L_39:
        /*0008*/ 	.byte	0x04, 0x17
        /*000a*/ 	.short	(.L_41 - .L_40)
.L_40:
        /*000c*/ 	.word	0x00000000
        /*0010*/ 	.short	0x0001
        /*0012*/ 	.short	0x0008
        /*0014*/ 	.byte	0x00, 0xf5, 0x21, 0x00


	//----- nvinfo : EIATTR_KPARAM_INFO
	.align		4
.L_41:
        /*0018*/ 	.byte	0x04, 0x17
        /*001a*/ 	.short	(.L_43 - .L_42)
.L_42:
        /*001c*/ 	.word	0x00000000
        /*0020*/ 	.short	0x0000
        /*0022*/ 	.short	0x0000
        /*0024*/ 	.byte	0x00, 0xf5, 0x21, 0x00


	//----- nvinfo : EIATTR_SPARSE_MMA_MASK
	.align		4
.L_43:
        /*0028*/ 	.byte	0x03, 0x50
        /*002a*/ 	.short	0x0000


	//----- nvinfo : EIATTR_MAXREG_COUNT
	.align		4
        /*002c*/ 	.byte	0x03, 0x1b
        /*002e*/ 	.short	0x00ff


	//----- nvinfo : EIATTR_MERCURY_ISA_VERSION
	.align		4
        /*0030*/ 	.byte	0x03, 0x5f
        /*0032*/ 	.short	0x0101


	//----- nvinfo : EIATTR_VRC_CTA_INIT_COUNT
	.align		4
        /*0034*/ 	.byte	0x02, 0x4a
	.zero		1
	.zero		1


	//----- nvinfo : EIATTR_EXIT_INSTR_OFFSETS
	.align		4
        /*0038*/ 	.byte	0x04, 0x1c
        /*003a*/ 	.short	(.L_45 - .L_44)


	//   ....[0]....
.L_44:
        /*003c*/ 	.word	0x000000d0


	//----- nvinfo : EIATTR_MAX_THREADS
	.align		4
.L_45:
        /*0040*/ 	.byte	0x04, 0x05
        /*0042*/ 	.short	(.L_47 - .L_46)
.L_46:
        /*0044*/ 	.word	0x00000020
        /*0048*/ 	.word	0x00000001
        /*004c*/ 	.word	0x00000001


	//----- nvinfo : EIATTR_CBANK_PARAM_SIZE
	.align		4
.L_47:
        /*0050*/ 	.byte	0x03, 0x19
        /*0052*/ 	.short	0x0010


	//----- nvinfo : EIATTR_PARAM_CBANK
	.align		4
        /*0054*/ 	.byte	0x04, 0x0a
        /*0056*/ 	.short	(.L_49 - .L_48)
	.align		4
.L_48:
        /*0058*/ 	.word	index@(.nv.constant0.default_function_kernel_2)
        /*005c*/ 	.short	0x0380
        /*005e*/ 	.short	0x0010


	//----- nvinfo : EIATTR_SW_WAR
	.align		4
.L_49:
        /*0060*/ 	.byte	0x04, 0x36
        /*0062*/ 	.short	(.L_51 - .L_50)
.L_50:
        /*0064*/ 	.word	0x00000008
.L_51:


//--------------------- .nv.info.default_function_kernel_1 --------------------------
	.section	.nv.info.default_function_kernel_1,"",@"SHT_CUDA_INFO"
	.sectionflags	@""
	.align	4


	//----- nvinfo : EIATTR_CUDA_API_VERSION
	.align		4
        /*0000*/ 	.byte	0x04, 0x37
        /*0002*/ 	.short	(.L_53 - .L_52)
.L_52:
        /*0004*/ 	.word	0x00000082


	//----- nvinfo : EIATTR_KPARAM_INFO
	.align		4
.L_53:
        /*0008*/ 	.byte	0x04, 0x17
        /*000a*/ 	.short	(.L_55 - .L_54)
.L_54:
        /*000c*/ 	.word	0x00000000
        /*0010*/ 	.short	0x0001
        /*0012*/ 	.short	0x0008
        /*0014*/ 	.byte	0x00, 0xf5, 0x21, 0x00


	//----- nvinfo : EIATTR_KPARAM_INFO
	.align		4
.L_55:
        /*0018*/ 	.byte	0x04, 0x17
        /*001a*/ 	.short	(.L_57 - .L_56)
.L_56:
        /*001c*/ 	.word	0x00000000
        /*0020*/ 	.short	0x0000
        /*0022*/ 	.short	0x0000
        /*0024*/ 	.byte	0x00, 0xf5, 0x21, 0x00


	//----- nvinfo : EIATTR_SPARSE_MMA_MASK
	.align		4
.L_57:
        /*0028*/ 	.byte	0x03, 0x50
        /*002a*/ 	.short	0x0000


	//----- nvinfo : EIATTR_MAXREG_COUNT
	.align		4
        /*002c*/ 	.byte	0x03, 0x1b
        /*002e*/ 	.short	0x00ff


	//----- nvinfo : EIATTR_MERCURY_ISA_VERSION
	.align		4
        /*0030*/ 	.byte	0x03, 0x5f
        /*0032*/ 	.short	0x0101


	//----- nvinfo : EIATTR_VRC_CTA_INIT_COUNT
	.align		4
        /*0034*/ 	.byte	0x02, 0x4a
	.zero		1
	.zero		1


	//----- nvinfo : EIATTR_EXIT_INSTR_OFFSETS
	.align		4
        /*0038*/ 	.byte	0x04, 0x1c
        /*003a*/ 	.short	(.L_59 - .L_58)


	//   ....[0]....
.L_58:
        /*003c*/ 	.word	0x000000d0


	//----- nvinfo : EIATTR_MAX_THREADS
	.align		4
.L_59:
        /*0040*/ 	.byte	0x04, 0x05
        /*0042*/ 	.short	(.L_61 - .L_60)
.L_60:
        /*0044*/ 	.word	0x00000020
        /*0048*/ 	.word	0x00000001
        /*004c*/ 	.word	0x00000001


	//----- nvinfo : EIATTR_CBANK_PARAM_SIZE
	.align		4
.L_61:
        /*0050*/ 	.byte	0x03, 0x19
        /*0052*/ 	.short	0x0010


	//----- nvinfo : EIATTR_PARAM_CBANK
	.align		4
        /*0054*/ 	.byte	0x04, 0x0a
        /*0056*/ 	.short	(.L_63 - .L_62)
	.align		4
.L_62:
        /*0058*/ 	.word	index@(.nv.constant0.default_function_kernel_1)
        /*005c*/ 	.short	0x0380
        /*005e*/ 	.short	0x0010


	//----- nvinfo : EIATTR_SW_WAR
	.align		4
.L_63:
        /*0060*/ 	.byte	0x04, 0x36
        /*0062*/ 	.short	(.L_65 - .L_64)
.L_64:
        /*0064*/ 	.word	0x00000008
.L_65:


//--------------------- .nv.info.default_function_kernel --------------------------
	.section	.nv.info.default_function_kernel,"",@"SHT_CUDA_INFO"
	.sectionflags	@""
	.align	4


	//----- nvinfo : EIATTR_CUDA_API_VERSION
	.align		4
        /*0000*/ 	.byte	0x04, 0x37
        /*0002*/ 	.short	(.L_67 - .L_66)
.L_66:
        /*0004*/ 	.word	0x00000082


	//----- nvinfo : EIATTR_KPARAM_INFO
	.align		4
.L_67:
        /*0008*/ 	.byte	0x04, 0x17
        /*000a*/ 	.short	(.L_69 - .L_68)
.L_68:
        /*000c*/ 	.word	0x00000000
        /*0010*/ 	.short	0x0001
        /*0012*/ 	.short	0x0008
        /*0014*/ 	.byte	0x00, 0xf5, 0x21, 0x00


	//----- nvinfo : EIATTR_KPARAM_INFO
	.align		4
.L_69:
        /*0018*/ 	.byte	0x04, 0x17
        /*001a*/ 	.short	(.L_71 - .L_70)
.L_70:
        /*001c*/ 	.word	0x00000000
        /*0020*/ 	.short	0x0000
        /*0022*/ 	.short	0x0000
        /*0024*/ 	.byte	0x00, 0xf5, 0x21, 0x00


	//----- nvinfo : EIATTR_SPARSE_MMA_MASK
	.align		4
.L_71:
        /*0028*/ 	.byte	0x03, 0x50
        /*002a*/ 	.short	0x0000


	//----- nvinfo : EIATTR_MAXREG_COUNT
	.align		4
        /*002c*/ 	.byte	0x03, 0x1b
        /*002e*/ 	.short	0x00ff


	//----- nvinfo : EIATTR_MERCURY_ISA_VERSION
	.align		4
        /*0030*/ 	.byte	0x03, 0x5f
        /*0032*/ 	.short	0x0101


	//----- nvinfo : EIATTR_VRC_CTA_INIT_COUNT
	.align		4
        /*0034*/ 	.byte	0x02, 0x4a
	.zero		1
	.zero		1


	//----- nvinfo : EIATTR_EXIT_INSTR_OFFSETS
	.align		4
        /*0038*/ 	.byte	0x04, 0x1c
        /*003a*/ 	.short	(.L_73 - .L_72)


	//   ....[0]....
.L_72:
        /*003c*/ 	.word	0x000000d0


	//----- nvinfo : EIATTR_MAX_THREADS
	.align		4
.L_73:
        /*0040*/ 	.byte	0x04, 0x05
        /*0042*/ 	.short	(.L_75 - .L_74)
.L_74:
        /*0044*/ 	.word	0x00000002
        /*0048*/ 	.word	0x00000001
        /*004c*/ 	.word	0x00000001


	//----- nvinfo : EIATTR_CBANK_PARAM_SIZE
	.align		4
.L_75:
        /*0050*/ 	.byte	0x03, 0x19
        /*0052*/ 	.short	0x0010


	//----- nvinfo : EIATTR_PARAM_CBANK
	.align		4
        /*0054*/ 	.byte	0x04, 0x0a
        /*0056*/ 	.short	(.L_77 - .L_76)
	.align		4
.L_76:
        /*0058*/ 	.word	index@(.nv.constant0.default_function_kernel)
        /*005c*/ 	.short	0x0380
        /*005e*/ 	.short	0x0010


	//----- nvinfo : EIATTR_SW_WAR
	.align		4
.L_77:
        /*0060*/ 	.byte	0x04, 0x36
        /*0062*/ 	.short	(.L_79 - .L_78)
.L_78:
        /*0064*/ 	.word	0x00000008
.L_79:


//--------------------- .nv.callgraph             --------------------------
	.section	.nv.callgraph,"",@"SHT_CUDA_CALLGRAPH"
	.align	4
	.sectionentsize	8
	.align		4
        /*0000*/ 	.word	0x00000000
	.align		4
        /*0004*/ 	.word	0xffffffff
	.align		4
        /*0008*/ 	.word	0x00000000
	.align		4
        /*000c*/ 	.word	0xfffffffe
	.align		4
        /*0010*/ 	.word	0x00000000
	.align		4
        /*0014*/ 	.word	0xfffffffd
	.align		4
        /*0018*/ 	.word	0x00000000
	.align		4
        /*001c*/ 	.word	0xfffffffc


//--------------------- .text.default_function_kernel_3 --------------------------
	.section	.text.default_function_kernel_3,"ax",@progbits
	.align	128
        .global         default_function_kernel_3
        .type           default_function_kernel_3,@function
        .size           default_function_kernel_3,(.L_x_4 - default_function_kernel_3)
        .other          default_function_kernel_3,@"STO_CUDA_ENTRY STV_DEFAULT"
default_function_kernel_3:
.text.default_function_kernel_3:
[----:B------:R-:W-:Y:S01]  /*0000*/  LDC R1, c[0x0][0x37c] ;  /* 0x0000df00ff017b82 */ /* 0x000fe20000000800 */
[----:B------:R-:W0:Y:S07]  /*0010*/  S2R R5, SR_TID.X ;  /* 0x0000000000057919 */ /* 0x000e2e0000002100 */
[----:B------:R-:W1:Y:S01]  /*0020*/  S2UR UR4, SR_CTAID.X ;  /* 0x00000000000479c3 */ /* 0x000e620000002500 */
[----:B------:R-:W2:Y:S07]  /*0030*/  LDCU.64 UR6, c[0x0][0x358] ;  /* 0x00006b00ff0677ac */ /* 0x000eae0008000a00 */
[----:B------:R-:W3:Y:S01]  /*0040*/  LDC.64 R2, c[0x0][0x388] ;  /* 0x0000e200ff027b82 */ /* 0x000ee20000000a00 */
[----:B-1----:R-:W-:-:S06]  /*0050*/  USHF.L.U32 UR4, UR4, 0x5, URZ ;  /* 0x0000000504047899 */ /* 0x002fcc00080006ff */
[----:B0-----:R-:W-:-:S05]  /*0060*/  LOP3.LUT R5, R5, UR4, RZ, 0xfc, !PT ;  /* 0x0000000405057c12 */ /* 0x001fca000f8efcff */
[----:B---3--:R-:W-:-:S05]  /*0070*/  IMAD.WIDE.U32 R2, R5, 0x4, R2 ;  /* 0x0000000405027825 */ /* 0x008fca00078e0002 */
[----:B--2---:R0:W2:Y:S01]  /*0080*/  LDG.E.CONSTANT R0, desc[UR6][R2.64] ;  /* 0x0000000602007981 */ /* 0x0040a2000c1e9900 */
[----:B------:R-:W-:Y:S01]  /*0090*/  HFMA2 R7, -RZ, RZ, 1.75, 0 ;  /* 0x3f000000ff077431 */ /* 0x000fe200000001ff */
[----:B0-----:R-:W-:-:S04]  /*00a0*/  MOV R3, 0x3d10ecef ;  /* 0x3d10ecef00037802 */ /* 0x001fc80000000f00 */
[C---:B--2---:R-:W-:Y:S01]  /*00b0*/  FFMA R4, |R0|.reuse, -R7, 0.5 ;  /* 0x3f00000000047423 */ /* 0x044fe20000000a07 */
[C---:B------:R-:W-:Y:S02]  /*00c0*/  FSETP.NEU.AND P1, PT, |R0|.reuse, 1, PT ;  /* 0x3f8000000000780b */ /* 0x040fe40003f2d200 */
[----:B------:R-:W-:Y:S01]  /*00d0*/  FSETP.GT.AND P0, PT, |R0|, 0.56000000238418579102, PT ;  /* 0x3f0f5c290000780b */ /* 0x000fe20003f04200 */
[----:B------:R-:W0:Y:S02]  /*00e0*/  MUFU.RSQ R7, R4 ;  /* 0x0000000400077308 */ /* 0x000e240000001400 */
[----:B0-----:R-:W-:Y:S01]  /*00f0*/  FMUL R6, R4, R7 ;  /* 0x0000000704067220 */ /* 0x001fe20000400000 */
[----:B------:R-:W-:-:S04]  /*0100*/  FMUL R7, R7, -0.5 ;  /* 0xbf00000007077820 */ /* 0x000fc80000400000 */
[----:B------:R-:W-:-:S04]  /*0110*/  FFMA R7, R6, R7, 0.5 ;  /* 0x3f00000006077423 */ /* 0x000fc80000000007 */
[----:B------:R-:W-:-:S05]  /*0120*/  FFMA R7, R6, R7, R6 ;  /* 0x0000000706077223 */ /* 0x000fca0000000006 */
[----:B------:R-:W-:Y:S02]  /*0130*/  FSEL R7, R7, RZ, P1 ;  /* 0x000000ff07077208 */ /* 0x000fe40000800000 */
[----:B------:R-:W-:Y:S02]  /*0140*/  FSETP.GT.AND P1, PT, R0, 0.56000000238418579102, PT ;  /* 0x3f0f5c290000780b */ /* 0x000fe40003f24000 */
[----:B------:R-:W-:-:S04]  /*0150*/  FSEL R7, R7, |R0|, P0 ;  /* 0x4000000007077208 */ /* 0x000fc80000000000 */
[----:B------:R-:W-:-:S05]  /*0160*/  LOP3.LUT R7, R7, 0x80000000, R0, 0xb8, !PT ;  /* 0x8000000007077812 */ /* 0x000fca00078eb800 */
[----:B------:R-:W-:-:S04]  /*0170*/  FMUL R4, R7, R7 ;  /* 0x0000000707047220 */ /* 0x000fc80000400000 */
[----:B------:R-:W-:-:S04]  /*0180*/  FFMA R3, R4, R3, 0.016980519518256187439 ;  /* 0x3c8b1abb04037423 */ /* 0x000fc80000000003 */
[----:B------:R-:W-:-:S04]  /*0190*/  FFMA R3, R4, R3, 0.030762933194637298584 ;  /* 0x3cfc028c04037423 */ /* 0x000fc80000000003 */
[----:B------:R-:W-:-:S04]  /*01a0*/  FFMA R3, R4, R3, 0.044709417968988418579 ;  /* 0x3d37213904037423 */ /* 0x000fc80000000003 */
[C---:B------:R-:W-:Y:S02]  /*01b0*/  FFMA R9, R4.reuse, R3, 0.074989043176174163818 ;  /* 0x3d9993db04097423 */ /* 0x040fe40000000003 */
[----:B------:R-:W0:Y:S02]  /*01c0*/  LDC.64 R2, c[0x0][0x380] ;  /* 0x0000e000ff027b82 */ /* 0x000e240000000a00 */
[----:B------:R-:W-:-:S04]  /*01d0*/  FFMA R9, R4, R9, 0.16666707396507263184 ;  /* 0x3e2aaac604097423 */ /* 0x000fc80000000009 */
[----:B------:R-:W-:Y:S01]  /*01e0*/  FMUL R4, R4, R9 ;  /* 0x0000000904047220 */ /* 0x000fe20000400000 */
[----:B------:R-:W-:-:S03]  /*01f0*/  HFMA2 R9, -RZ, RZ, 1.9599609375, 20144 ;  /* 0x3fd774ebff097431 */ /* 0x000fc600000001ff */
[----:B------:R-:W-:-:S05]  /*0200*/  FFMA R7, R7, R4, R7 ;  /* 0x0000000407077223 */ /* 0x000fca0000000007 */
[----:B------:R-:W-:-:S05]  /*0210*/  FSEL R0, R7, -R7, P0 ;  /* 0x8000000707007208 */ /* 0x000fca0000000000 */
[----:B------:R-:W-:Y:S01]  /*0220*/  @!P1 FFMA R7, R9, 0.93318945169448852539, R0 ;  /* 0x3f6ee58109079823 */ /* 0x000fe20000000000 */
[----:B0-----:R-:W-:-:S04]  /*0230*/  IMAD.WIDE.U32 R2, R5, 0x4, R2 ;  /* 0x0000000405027825 */ /* 0x001fc800078e0002 */
[----:B------:R-:W-:-:S05]  /*0240*/  @P0 FADD R7, R7, R7 ;  /* 0x0000000707070221 */ /* 0x000fca0000000000 */
[----:B------:R-:W-:Y:S01]  /*0250*/  STG.E desc[UR6][R2.64], R7 ;  /* 0x0000000702007986 */ /* 0x000fe2000c101906 */
[----:B------:R-:W-:Y:S05]  /*0260*/  EXIT ;  /* 0x000000000000794d */ /* 0x000fea0003800000 */
.L_x_0:
[----:B------:R-:W-:-:S00]  /*0270*/  BRA `(.L_x_0) ;  /* 0xfffffffc00fc7947 */ /* 0x000fc0000383ffff */
[----:B------:R-:W-:-:S00]  /*0280*/  NOP ;  /* 0x0000000000007918 */ /* 0x000fc00000000000 */
[----:B------:R-:W-:-:S00]  /*0290*/  NOP ;  /* 0x0000000000007918 */ /* 0x000fc00000000000 */
[----:B------:R-:W-:-:S00]  /*02a0*/  NOP ;  /* 0x0000000000007918 */ /* 0x000fc00000000000 */
[----:B------:R-:W-:-:S00]  /*02b0*/  NOP ;  /* 0x0000000000007918 */ /* 0x000fc00000000000 */
[----:B------:R-:W-:-:S00]  /*02c0*/  NOP ;  /* 0x0000000000007918 */ /* 0x000fc00000000000 */
[----:B------:R-:W-:-:S00]  /*02d0*/  NOP ;  /* 0x0000000000007918 */ /* 0x000fc00000000000 */
[----:B------:R-:W-:-:S00]  /*02e0*/  NOP ;  /* 0x0000000000007918 */ /* 0x000fc00000000000 */
[----:B------:R-:W-:-:S00]  /*02f0*/  NOP ;  /* 0x0000000000007918 */ /* 0x000fc00000000000 */
.L_x_4:


//--------------------- .text.default_function_kernel_2 --------------------------
	.section	.text.default_function_kernel_2,"ax",@progbits
	.align	128
        .global         default_function_kernel_2
        .type           default_function_kernel_2,@function
        .size           default_function_kernel_2,(.L_x_5 - default_function_kernel_2)
        .other          default_function_kernel_2,@"STO_CUDA_ENTRY STV_DEFAULT"
default_function_kernel_2:
.text.default_function_kernel_2:
[----:B------:R-:W-:Y:S01]  /*0000*/  LDC R1, c[0x0][0x37c] ;  /* 0x0000df00ff017b82 */ /* 0x000fe20000000800 */
[----:B------:R-:W0:Y:S07]  /*0010*/  S2R R7, SR_TID.X ;  /* 0x0000000000077919 */ /* 0x000e2e0000002100 */
[----:B------:R-:W1:Y:S01]  /*0020*/  S2UR UR4, SR_CTAID.X ;  /* 0x00000000000479c3 */ /* 0x000e620000002500 */
[----:B------:R-:W2:Y:S07]  /*0030*/  LDCU.64 UR6, c[0x0][0x358] ;  /* 0x00006b00ff0677ac */ /* 0x000eae0008000a00 */
[----:B------:R-:W3:Y:S08]  /*0040*/  LDC.64 R2, c[0x0][0x388] ;  /* 0x0000e200ff027b82 */ /* 0x000ef00000000a00 */
[----:B------:R-:W4:Y:S01]  /*0050*/  LDC.64 R4, c[0x0][0x380] ;  /* 0x0000e000ff047b82 */ /* 0x000f220000000a00 */
[----:B-1----:R-:W-:-:S06]  /*0060*/  USHF.L.U32 UR4, UR4, 0x5, URZ ;  /* 0x0000000504047899 */ /* 0x002fcc00080006ff */
[----:B0-----:R-:W-:-:S05]  /*0070*/  LOP3.LUT R7, R7, UR4, RZ, 0xfc, !PT ;  /* 0x0000000407077c12 */ /* 0x001fca000f8efcff */
[----:B---3--:R-:W-:-:S06]  /*0080*/  IMAD.WIDE.U32 R2, R7, 0x4, R2 ;  /* 0x0000000407027825 */ /* 0x008fcc00078e0002 */
[----:B--2---:R-:W2:Y:S01]  /*0090*/  LDG.E.CONSTANT R2, desc[UR6][R2.64] ;  /* 0x0000000602027981 */ /* 0x004ea2000c1e9900 */
[----:B----4-:R-:W-:Y:S01]  /*00a0*/  IMAD.WIDE.U32 R4, R7, 0x4, R4 ;  /* 0x0000000407047825 */ /* 0x010fe200078e0004 */
[----:B--2---:R-:W0:Y:S04]  /*00b0*/  FRND.CEIL R9, R2 ;  /* 0x0000000200097307 */ /* 0x004e280000209000 */
[----:B0-----:R-:W-:Y:S01]  /*00c0*/  STG.E desc[UR6][R4.64], R9 ;  /* 0x0000000904007986 */ /* 0x001fe2000c101906 */
[----:B------:R-:W-:Y:S05]  /*00d0*/  EXIT ;  /* 0x000000000000794d */ /* 0x000fea0003800000 */
.L_x_1:
        /* <DEDUP_REMOVED lines=10> */
.L_x_5:


//--------------------- .text.default_function_kernel_1 --------------------------
	.section	.text.default_function_kernel_1,"ax",@progbits
	.align	128
        .global         default_function_kernel_1
        .type           default_function_kernel_1,@function
        .size           default_function_kernel_1,(.L_x_6 - default_function_kernel_1)
        .other          default_function_kernel_1,@"STO_CUDA_ENTRY STV_DEFAULT"
default_function_kernel_1:
.text.default_function_kernel_1:
        /* <DEDUP_REMOVED lines=10> */
[----:B----4-:R-:W-:-:S04]  /*00a0*/  IMAD.WIDE.U32 R4, R7, 0x4, R4 ;  /* 0x0000000407047825 */ /* 0x010fc800078e0004 */
[----:B--2---:R-:W-:-:S05]  /*00b0*/  FMUL R7, R2, |R2| ;  /* 0x4000000202077220 */ /* 0x004fca0000400000 */
[----:B------:R-:W-:Y:S01]  /*00c0*/  STG.E desc[UR6][R4.64], R7 ;  /* 0x0000000704007986 */ /* 0x000fe2000c101906 */
[----:B------:R-:W-:Y:S05]  /*00d0*/  EXIT ;  /* 0x000000000000794d */ /* 0x000fea0003800000 */
.L_x_2:
        /* <DEDUP_REMOVED lines=10> */
.L_x_6:


//--------------------- .text.default_function_kernel --------------------------
	.section	.text.default_function_kernel,"ax",@progbits
	.align	128
        .global         default_function_kernel
        .type           default_function_kernel,@function
        .size           default_function_kernel,(.L_x_7 - default_function_kernel)
        .other          default_function_kernel,@"STO_CUDA_ENTRY STV_DEFAULT"
default_function_kernel:
.text.default_function_kernel:
        /* <DEDUP_REMOVED lines=14> */
.L_x_3:
        /* <DEDUP_REMOVED lines=10> */
.L_x_7:


//--------------------- .nv.shared.reserved.0     --------------------------
	.section	.nv.shared.reserved.0,"aw",@nobits
	.weak		__nv_reservedSMEM_offset_0_alias
	.size		__nv_reservedSMEM_offset_0_alias, 0, 64
	.other		__nv_reservedSMEM_offset_0_alias,@"STO_CUDA_RESERVED_SHARED STV_DEFAULT"
__nv_reservedSMEM_offset_0_alias:
	.zero		0
	.zero		64


//--------------------- .nv.constant0.default_function_kernel_3 --------------------------
	.section	.nv.constant0.default_function_kernel_3,"a",@progbits
	.sectionflags	@""
	.align	4
.nv.constant0.default_function_kernel_3:
	.zero		912


//--------------------- .nv.constant0.default_function_kernel_2 --------------------------
	.section	.nv.constant0.default_function_kernel_2,"a",@progbits
	.sectionflags	@""
	.align	4
.nv.constant0.default_function_kernel_2:
	.zero		912


//--------------------- .nv.constant0.default_function_kernel_1 --------------------------
	.section	.nv.constant0.default_function_kernel_1,"a",@progbits
	.sectionflags	@""
	.align	4
.nv.constant0.default_function_kernel_1:
	.zero		912


//--------------------- .nv.constant0.default_function_kernel --------------------------
	.section	.nv.constant0.default_function_kernel,"a",@progbits
	.sectionflags	@""
	.align	4
.nv.constant0.default_function_kernel:
	.zero		912


//--------------------- SYMBOLS --------------------------

	.type		.nv.reservedSmem.offset0,@object
	.size		.nv.reservedSmem.offset0,0x4
